//
// Generated by NVIDIA NVVM Compiler
//
// Compiler Build ID: CL-36424714
// Cuda compilation tools, release 13.0, V13.0.88
// Based on NVVM 20.0.0
//

.version 9.0
.target sm_100
.address_size 64

	// .globl	_Z13mandel_kernelPjdddiiS_

.visible .entry _Z13mandel_kernelPjdddiiS_(
	.param .u64 .ptr .align 1 _Z13mandel_kernelPjdddiiS__param_0,
	.param .f64 _Z13mandel_kernelPjdddiiS__param_1,
	.param .f64 _Z13mandel_kernelPjdddiiS__param_2,
	.param .f64 _Z13mandel_kernelPjdddiiS__param_3,
	.param .u32 _Z13mandel_kernelPjdddiiS__param_4,
	.param .u32 _Z13mandel_kernelPjdddiiS__param_5,
	.param .u64 .ptr .align 1 _Z13mandel_kernelPjdddiiS__param_6
)
{
	.reg .pred 	%p<16>;
	.reg .b32 	%r<65>;
	.reg .b64 	%rd<21>;
	.reg .b64 	%fd<48>;

	ld.param.u64 	%rd5, [_Z13mandel_kernelPjdddiiS__param_0];
	ld.param.f64 	%fd22, [_Z13mandel_kernelPjdddiiS__param_2];
	ld.param.f64 	%fd23, [_Z13mandel_kernelPjdddiiS__param_3];
	ld.param.u32 	%r34, [_Z13mandel_kernelPjdddiiS__param_4];
	ld.param.u32 	%r35, [_Z13mandel_kernelPjdddiiS__param_5];
	ld.param.u64 	%rd6, [_Z13mandel_kernelPjdddiiS__param_6];
	cvta.to.global.u64 	%rd1, %rd5;
	cvta.to.global.u64 	%rd2, %rd6;
	mul.lo.s32 	%r1, %r35, %r35;
	mov.u32 	%r36, %nctaid.x;
	mov.u32 	%r37, %ntid.x;
	mul.lo.s32 	%r2, %r36, %r37;
	div.u32 	%r3, %r1, %r2;
	mov.u32 	%r38, %ctaid.x;
	mov.u32 	%r39, %tid.x;
	mad.lo.s32 	%r4, %r37, %r38, %r39;
	mul.lo.s32 	%r60, %r3, %r4;
	add.s32 	%r6, %r60, %r3;
	setp.lt.u32 	%p1, %r1, %r2;
	@%p1 bra 	$L__BB0_12;
	setp.eq.s32 	%p2, %r34, 0;
	@%p2 bra 	$L__BB0_2;
	bra.uni 	$L__BB0_8;
$L__BB0_2:
	add.s32 	%r45, %r60, 1;
	max.s32 	%r7, %r6, %r45;
	sub.s32 	%r46, %r7, %r60;
	and.b32  	%r8, %r46, 3;
	setp.eq.s32 	%p6, %r8, 0;
	mov.u32 	%r57, %r60;
	@%p6 bra 	$L__BB0_5;
	ld.global.u32 	%r9, [%rd2];
	neg.s32 	%r55, %r8;
	mov.u32 	%r57, %r60;
$L__BB0_4:
	.pragma "nounroll";
	mul.wide.s32 	%rd11, %r57, 4;
	add.s64 	%rd12, %rd1, %rd11;
	st.global.u32 	[%rd12], %r9;
	add.s32 	%r57, %r57, 1;
	add.s32 	%r55, %r55, 1;
	setp.ne.s32 	%p7, %r55, 0;
	@%p7 bra 	$L__BB0_4;
$L__BB0_5:
	sub.s32 	%r47, %r60, %r7;
	setp.gt.u32 	%p8, %r47, -4;
	@%p8 bra 	$L__BB0_12;
	ld.global.u32 	%r58, [%rd2];
$L__BB0_7:
	mul.wide.s32 	%rd13, %r57, 4;
	add.s64 	%rd14, %rd1, %rd13;
	st.global.u32 	[%rd14], %r58;
	ld.global.u32 	%r48, [%rd2];
	st.global.u32 	[%rd14+4], %r48;
	st.global.u32 	[%rd14+8], %r48;
	ld.global.u32 	%r58, [%rd2];
	st.global.u32 	[%rd14+12], %r58;
	add.s32 	%r57, %r57, 4;
	setp.lt.s32 	%p9, %r57, %r6;
	@%p9 bra 	$L__BB0_7;
	bra.uni 	$L__BB0_12;
$L__BB0_8:
	ld.param.f64 	%fd38, [_Z13mandel_kernelPjdddiiS__param_1];
	div.s32 	%r23, %r60, %r35;
	mul.lo.s32 	%r41, %r23, %r35;
	sub.s32 	%r22, %r60, %r41;
	cvt.rn.f64.s32 	%fd25, %r22;
	fma.rn.f64 	%fd1, %fd23, %fd25, %fd38;
	cvt.rn.f64.s32 	%fd26, %r23;
	fma.rn.f64 	%fd2, %fd23, %fd26, %fd22;
	mov.f64 	%fd40, 0d0000000000000000;
	mov.b32 	%r61, 0;
	mov.f64 	%fd41, %fd40;
	mov.f64 	%fd42, %fd40;
	mov.f64 	%fd43, %fd40;
$L__BB0_9:
	mul.f64 	%fd27, %fd43, %fd42;
	fma.rn.f64 	%fd28, %fd43, %fd42, %fd27;
	add.f64 	%fd42, %fd2, %fd28;
	sub.f64 	%fd29, %fd41, %fd40;
	add.f64 	%fd43, %fd1, %fd29;
	mul.f64 	%fd41, %fd43, %fd43;
	mul.f64 	%fd40, %fd42, %fd42;
	add.f64 	%fd30, %fd40, %fd41;
	setp.gt.f64 	%p3, %fd30, 0d4010000000000000;
	mov.u32 	%r62, %r61;
	@%p3 bra 	$L__BB0_11;
	add.s32 	%r61, %r61, 1;
	setp.ne.s32 	%p4, %r61, %r34;
	mov.u32 	%r62, %r34;
	@%p4 bra 	$L__BB0_9;
$L__BB0_11:
	mul.wide.u32 	%rd7, %r62, 4;
	add.s64 	%rd8, %rd2, %rd7;
	ld.global.u32 	%r42, [%rd8];
	mad.lo.s32 	%r43, %r23, %r35, %r22;
	mul.wide.s32 	%rd9, %r43, 4;
	add.s64 	%rd10, %rd1, %rd9;
	st.global.u32 	[%rd10], %r42;
	add.s32 	%r60, %r60, 1;
	mad.lo.s32 	%r44, %r3, %r4, %r3;
	setp.lt.s32 	%p5, %r60, %r44;
	@%p5 bra 	$L__BB0_8;
$L__BB0_12:
	mul.lo.s32 	%r28, %r3, %r2;
	setp.ge.u32 	%p10, %r28, %r1;
	sub.s32 	%r49, %r1, %r2;
	setp.ge.u32 	%p11, %r4, %r49;
	or.pred  	%p12, %p11, %p10;
	@%p12 bra 	$L__BB0_19;
	ld.param.f64 	%fd39, [_Z13mandel_kernelPjdddiiS__param_1];
	add.s32 	%r50, %r28, %r4;
	div.s32 	%r30, %r50, %r35;
	mul.lo.s32 	%r51, %r30, %r35;
	sub.s32 	%r29, %r50, %r51;
	cvt.rn.f64.s32 	%fd31, %r29;
	fma.rn.f64 	%fd11, %fd23, %fd31, %fd39;
	cvt.rn.f64.s32 	%fd32, %r30;
	fma.rn.f64 	%fd12, %fd23, %fd32, %fd22;
	setp.eq.s32 	%p13, %r34, 0;
	mov.b64 	%rd20, 0;
	@%p13 bra 	$L__BB0_18;
	mov.f64 	%fd44, 0d0000000000000000;
	mov.b32 	%r63, 0;
	mov.f64 	%fd45, %fd44;
	mov.f64 	%fd46, %fd44;
	mov.f64 	%fd47, %fd44;
$L__BB0_15:
	mul.f64 	%fd34, %fd47, %fd46;
	fma.rn.f64 	%fd35, %fd47, %fd46, %fd34;
	add.f64 	%fd46, %fd12, %fd35;
	sub.f64 	%fd36, %fd45, %fd44;
	add.f64 	%fd47, %fd11, %fd36;
	mul.f64 	%fd45, %fd47, %fd47;
	mul.f64 	%fd44, %fd46, %fd46;
	add.f64 	%fd37, %fd44, %fd45;
	setp.gt.f64 	%p14, %fd37, 0d4010000000000000;
	mov.u32 	%r64, %r63;
	@%p14 bra 	$L__BB0_17;
	add.s32 	%r63, %r63, 1;
	setp.ne.s32 	%p15, %r63, %r34;
	mov.u32 	%r64, %r34;
	@%p15 bra 	$L__BB0_15;
$L__BB0_17:
	cvt.u64.u32 	%rd20, %r64;
$L__BB0_18:
	shl.b64 	%rd16, %rd20, 2;
	add.s64 	%rd17, %rd2, %rd16;
	ld.global.u32 	%r53, [%rd17];
	mad.lo.s32 	%r54, %r30, %r35, %r29;
	mul.wide.s32 	%rd18, %r54, 4;
	add.s64 	%rd19, %rd1, %rd18;
	st.global.u32 	[%rd19], %r53;
$L__BB0_19:
	ret;

}


// ===== COMPILED SASS (sm_100) =====

	.target	sm_100

	.elftype	@"ET_EXEC"


//--------------------- .note.nv.tkinfo           --------------------------
	.section	.note.nv.tkinfo,"",@"SHT_NOTE"
	.sectionflags	@"SHF_NOTE_NV_TKINFO"
	.tkinfo
        /*0018*/ 	.word	0x00000002
        /*0030*/ 	.string	""
        /*0030*/ 	.string	"ptxas"
        /*0030*/ 	.string	"Cuda compilation tools, release 13.0, V13.0.88"
        /*0030*/ 	.string	"Build cuda_13.0.r13.0/compiler.36424714_0"
        /*0030*/ 	.string	"-arch sm_100 -m 64 "



//--------------------- .note.nv.cuinfo           --------------------------
	.section	.note.nv.cuinfo,"",@"SHT_NOTE"
	.sectionflags	@"SHF_NOTE_NV_CUINFO"
        /*0018*/ 	.short	0x0002
        /*001a*/ 	.short	0x0064
        /*001c*/ 	.short	0x0082
	.zero		2


//--------------------- .nv.info                  --------------------------
	.section	.nv.info,"",@"SHT_CUDA_INFO"
	.align	4


	//----- nvinfo : EIATTR_REGCOUNT
	.align		4
        /*0000*/ 	.byte	0x04, 0x2f
        /*0002*/ 	.short	(.L_1 - .L_0)
	.align		4
.L_0:
        /*0004*/ 	.word	index@(_Z13mandel_kernelPjdddiiS_)
        /*0008*/ 	.word	0x00000019


	//----- nvinfo : EIATTR_FRAME_SIZE
	.align		4
.L_1:
        /*000c*/ 	.byte	0x04, 0x11
        /*000e*/ 	.short	(.L_3 - .L_2)
	.align		4
.L_2:
        /*0010*/ 	.word	index@(_Z13mandel_kernelPjdddiiS_)
        /*0014*/ 	.word	0x00000000


	//----- nvinfo : EIATTR_MIN_STACK_SIZE
	.align		4
.L_3:
        /*0018*/ 	.byte	0x04, 0x12
        /*001a*/ 	.short	(.L_5 - .L_4)
	.align		4
.L_4:
        /*001c*/ 	.word	index@(_Z13mandel_kernelPjdddiiS_)
        /*0020*/ 	.word	0x00000000
.L_5:


//--------------------- .nv.compat                --------------------------
	.section	.nv.compat,"",@"SHT_CUDA_COMPAT_INFO"
	.align	4
        /*0000*/ 	.byte	0x02, 0x09, 0x00, 0x00, 0x02, 0x02, 0x01, 0x00, 0x02, 0x05, 0x05, 0x00, 0x03, 0x07, 0x01, 0x01
        /*0010*/ 	.byte	0x02, 0x03, 0x00, 0x00, 0x02, 0x06, 0x01, 0x00, 0x04, 0x0b, 0x08, 0x00, 0x01, 0x00, 0x00, 0x00
        /*0020*/ 	.byte	0x00, 0x00, 0x00, 0x00


//--------------------- .nv.info._Z13mandel_kernelPjdddiiS_ --------------------------
	.section	.nv.info._Z13mandel_kernelPjdddiiS_,"",@"SHT_CUDA_INFO"
	.sectionflags	@""
	.align	4


	//----- nvinfo : EIATTR_CUDA_API_VERSION
	.align		4
        /*0000*/ 	.byte	0x04, 0x37
        /*0002*/ 	.short	(.L_7 - .L_6)
.L_6:
        /*0004*/ 	.word	0x00000082


	//----- nvinfo : EIATTR_KPARAM_INFO
	.align		4
.L_7:
        /*0008*/ 	.byte	0x04, 0x17
        /*000a*/ 	.short	(.L_9 - .L_8)
.L_8:
        /*000c*/ 	.word	0x00000000
        /*0010*/ 	.short	0x0006
        /*0012*/ 	.short	0x0028
        /*0014*/ 	.byte	0x00, 0xf5, 0x21, 0x00


	//----- nvinfo : EIATTR_KPARAM_INFO
	.align		4
.L_9:
        /*0018*/ 	.byte	0x04, 0x17
        /*001a*/ 	.short	(.L_11 - .L_10)
.L_10:
        /*001c*/ 	.word	0x00000000
        /*0020*/ 	.short	0x0005
        /*0022*/ 	.short	0x0024
        /*0024*/ 	.byte	0x00, 0xf0, 0x11, 0x00


	//----- nvinfo : EIATTR_KPARAM_INFO
	.align		4
.L_11:
        /*0028*/ 	.byte	0x04, 0x17
        /*002a*/ 	.short	(.L_13 - .L_12)
.L_12:
        /*002c*/ 	.word	0x00000000
        /*0030*/ 	.short	0x0004
        /*0032*/ 	.short	0x0020
        /*0034*/ 	.byte	0x00, 0xf0, 0x11, 0x00


	//----- nvinfo : EIATTR_KPARAM_INFO
	.align		4
.L_13:
        /*0038*/ 	.byte	0x04, 0x17
        /*003a*/ 	.short	(.L_15 - .L_14)
.L_14:
        /*003c*/ 	.word	0x00000000
        /*0040*/ 	.short	0x0003
        /*0042*/ 	.short	0x0018
        /*0044*/ 	.byte	0x00, 0xf0, 0x21, 0x00


	//----- nvinfo : EIATTR_KPARAM_INFO
	.align		4
.L_15:
        /*0048*/ 	.byte	0x04, 0x17
        /*004a*/ 	.short	(.L_17 - .L_16)
.L_16:
        /*004c*/ 	.word	0x00000000
        /*0050*/ 	.short	0x0002
        /*0052*/ 	.short	0x0010
        /*0054*/ 	.byte	0x00, 0xf0, 0x21, 0x00


	//----- nvinfo : EIATTR_KPARAM_INFO
	.align		4
.L_17:
        /*0058*/ 	.byte	0x04, 0x17
        /*005a*/ 	.short	(.L_19 - .L_18)
.L_18:
        /*005c*/ 	.word	0x00000000
        /*0060*/ 	.short	0x0001
        /*0062*/ 	.short	0x0008
        /*0064*/ 	.byte	0x00, 0xf0, 0x21, 0x00


	//----- nvinfo : EIATTR_KPARAM_INFO
	.align		4
.L_19:
        /*0068*/ 	.byte	0x04, 0x17
        /*006a*/ 	.short	(.L_21 - .L_20)
.L_20:
        /*006c*/ 	.word	0x00000000
        /*0070*/ 	.short	0x0000
        /*0072*/ 	.short	0x0000
        /*0074*/ 	.byte	0x00, 0xf5, 0x21, 0x00


	//----- nvinfo : EIATTR_SPARSE_MMA_MASK
	.align		4
.L_21:
        /*0078*/ 	.byte	0x03, 0x50
        /*007a*/ 	.short	0x0000


	//----- nvinfo : EIATTR_MAXREG_COUNT
	.align		4
        /*007c*/ 	.byte	0x03, 0x1b
        /*007e*/ 	.short	0x00ff


	//----- nvinfo : EIATTR_MERCURY_ISA_VERSION
	.align		4
        /*0080*/ 	.byte	0x03, 0x5f
        /*0082*/ 	.short	0x0101


	//----- nvinfo : EIATTR_VRC_CTA_INIT_COUNT
	.align		4
        /*0084*/ 	.byte	0x02, 0x4a
	.zero		1
	.zero		1


	//----- nvinfo : EIATTR_EXIT_INSTR_OFFSETS
	.align		4
        /*0088*/ 	.byte	0x04, 0x1c
        /*008a*/ 	.short	(.L_23 - .L_22)


	//   ....[0]....
.L_22:
        /*008c*/ 	.word	0x00000950


	//   ....[1]....
        /*0090*/ 	.word	0x00000de0


	//----- nvinfo : EIATTR_CRS_STACK_SIZE
	.align		4
.L_23:
        /*0094*/ 	.byte	0x04, 0x1e
        /*0096*/ 	.short	(.L_25 - .L_24)
.L_24:
        /*0098*/ 	.word	0x00000000


	//----- nvinfo : EIATTR_CBANK_PARAM_SIZE
	.align		4
.L_25:
        /*009c*/ 	.byte	0x03, 0x19
        /*009e*/ 	.short	0x0030


	//----- nvinfo : EIATTR_PARAM_CBANK
	.align		4
        /*00a0*/ 	.byte	0x04, 0x0a
        /*00a2*/ 	.short	(.L_27 - .L_26)
	.align		4
.L_26:
        /*00a4*/ 	.word	index@(.nv.constant0._Z13mandel_kernelPjdddiiS_)
        /*00a8*/ 	.short	0x0380
        /*00aa*/ 	.short	0x0030


	//----- nvinfo : EIATTR_SW_WAR
	.align		4
.L_27:
        /*00ac*/ 	.byte	0x04, 0x36
        /*00ae*/ 	.short	(.L_29 - .L_28)
.L_28:
        /*00b0*/ 	.word	0x00000008
.L_29:


//--------------------- .nv.callgraph             --------------------------
	.section	.nv.callgraph,"",@"SHT_CUDA_CALLGRAPH"
	.align	4
	.sectionentsize	8
	.align		4
        /*0000*/ 	.word	0x00000000
	.align		4
        /*0004*/ 	.word	0xffffffff
	.align		4
        /*0008*/ 	.word	0x00000000
	.align		4
        /*000c*/ 	.word	0xfffffffe
	.align		4
        /*0010*/ 	.word	0x00000000
	.align		4
        /*0014*/ 	.word	0xfffffffd
	.align		4
        /*0018*/ 	.word	0x00000000
	.align		4
        /*001c*/ 	.word	0xfffffffc


//--------------------- .text._Z13mandel_kernelPjdddiiS_ --------------------------
	.section	.text._Z13mandel_kernelPjdddiiS_,"ax",@progbits
	.align	128
        .global         _Z13mandel_kernelPjdddiiS_
        .type           _Z13mandel_kernelPjdddiiS_,@function
        .size           _Z13mandel_kernelPjdddiiS_,(.L_x_17 - _Z13mandel_kernelPjdddiiS_)
        .other          _Z13mandel_kernelPjdddiiS_,@"STO_CUDA_ENTRY STV_DEFAULT"
_Z13mandel_kernelPjdddiiS_:
.text._Z13mandel_kernelPjdddiiS_:
[----:B------:R-:W-:Y:S01]  /*0000*/  LDC R1, c[0x0][0x37c] ;  /* 0x0000df00ff017b82 */ /* 0x000fe20000000800 */
[----:B------:R-:W0:Y:S01]  /*0010*/  LDCU UR4, c[0x0][0x370] ;  /* 0x00006e00ff0477ac */ /* 0x000e220008000800 */
[----:B------:R-:W1:Y:S01]  /*0020*/  S2R R17, SR_CTAID.X ;  /* 0x0000000000117919 */ /* 0x000e620000002500 */
[----:B------:R-:W0:Y:S01]  /*0030*/  LDCU UR5, c[0x0][0x360] ;  /* 0x00006c00ff0577ac */ /* 0x000e220008000800 */
[----:B------:R-:W2:Y:S01]  /*0040*/  LDCU UR6, c[0x0][0x3a4] ;  /* 0x00007480ff0677ac */ /* 0x000ea20008000800 */
[----:B0-----:R-:W-:Y:S01]  /*0050*/  UIMAD UR4, UR4, UR5, URZ ;  /* 0x00000005040472a4 */ /* 0x001fe2000f8e02ff */
[----:B--2---:R-:W-:Y:S01]  /*0060*/  MOV R7, UR6 ;  /* 0x0000000600077c02 */ /* 0x004fe20008000f00 */
[----:B------:R-:W0:Y:S04]  /*0070*/  LDCU.64 UR6, c[0x0][0x358] ;  /* 0x00006b00ff0677ac */ /* 0x000e280008000a00 */
[----:B------:R-:W-:Y:S01]  /*0080*/  IMAD R5, RZ, RZ, -UR4 ;  /* 0x80000004ff057e24 */ /* 0x000fe2000f8e02ff */
[----:B------:R-:W-:-:S02]  /*0090*/  ISETP.NE.U32.AND P0, PT, RZ, UR4, PT ;  /* 0x00000004ff007c0c */ /* 0x000fc4000bf05070 */
[----:B------:R-:W2:Y:S01]  /*00a0*/  I2F.U32.RP R4, UR4 ;  /* 0x0000000400047d06 */ /* 0x000ea20008209000 */
[----:B------:R-:W-:-:S07]  /*00b0*/  IMAD R0, R7, R7, RZ ;  /* 0x0000000707007224 */ /* 0x000fce00078e02ff */
[----:B--2---:R-:W2:Y:S02]  /*00c0*/  MUFU.RCP R4, R4 ;  /* 0x0000000400047308 */ /* 0x004ea40000001000 */
[----:B--2---:R-:W-:-:S06]  /*00d0*/  VIADD R2, R4, 0xffffffe ;  /* 0x0ffffffe04027836 */ /* 0x004fcc0000000000 */
[----:B------:R2:W3:Y:S02]  /*00e0*/  F2I.FTZ.U32.TRUNC.NTZ R3, R2 ;  /* 0x0000000200037305 */ /* 0x0004e4000021f000 */
[----:B--2---:R-:W-:Y:S02]  /*00f0*/  IMAD.MOV.U32 R2, RZ, RZ, RZ ;  /* 0x000000ffff027224 */ /* 0x004fe400078e00ff */
[----:B---3--:R-:W-:-:S04]  /*0100*/  IMAD R5, R5, R3, RZ ;  /* 0x0000000305057224 */ /* 0x008fc800078e02ff */
[----:B------:R-:W-:Y:S02]  /*0110*/  IMAD.HI.U32 R3, R3, R5, R2 ;  /* 0x0000000503037227 */ /* 0x000fe400078e0002 */
[----:B------:R-:W1:Y:S04]  /*0120*/  S2R R2, SR_TID.X ;  /* 0x0000000000027919 */ /* 0x000e680000002100 */
[----:B------:R-:W-:-:S04]  /*0130*/  IMAD.HI.U32 R16, R3, R0, RZ ;  /* 0x0000000003107227 */ /* 0x000fc800078e00ff */
[----:B------:R-:W-:-:S04]  /*0140*/  IMAD.MOV R3, RZ, RZ, -R16 ;  /* 0x000000ffff037224 */ /* 0x000fc800078e0a10 */
[----:B------:R-:W-:-:S05]  /*0150*/  IMAD R3, R3, UR4, R0 ;  /* 0x0000000403037c24 */ /* 0x000fca000f8e0200 */
[----:B------:R-:W-:-:S13]  /*0160*/  ISETP.GE.U32.AND P2, PT, R3, UR4, PT ;  /* 0x0000000403007c0c */ /* 0x000fda000bf46070 */
[----:B------:R-:W-:Y:S01]  /*0170*/  @P2 IADD3 R3, PT, PT, R3, -UR4, RZ ;  /* 0x8000000403032c10 */ /* 0x000fe2000fffe0ff */
[----:B------:R-:W-:Y:S01]  /*0180*/  @P2 VIADD R16, R16, 0x1 ;  /* 0x0000000110102836 */ /* 0x000fe20000000000 */
[----:B------:R-:W-:Y:S01]  /*0190*/  ISETP.GE.U32.AND P2, PT, R0, UR4, PT ;  /* 0x0000000400007c0c */ /* 0x000fe2000bf46070 */
[----:B-1----:R-:W-:Y:S01]  /*01a0*/  IMAD R17, R17, UR5, R2 ;  /* 0x0000000511117c24 */ /* 0x002fe2000f8e0202 */
[----:B------:R-:W-:-:S13]  /*01b0*/  ISETP.GE.U32.AND P1, PT, R3, UR4, PT ;  /* 0x0000000403007c0c */ /* 0x000fda000bf26070 */
[----:B------:R-:W-:Y:S01]  /*01c0*/  @P1 VIADD R16, R16, 0x1 ;  /* 0x0000000110101836 */ /* 0x000fe20000000000 */
[----:B------:R-:W-:Y:S01]  /*01d0*/  @!P0 LOP3.LUT R16, RZ, UR4, RZ, 0x33, !PT ;  /* 0x00000004ff108c12 */ /* 0x000fe2000f8e33ff */
[----:B0-----:R-:W-:Y:S06]  /*01e0*/  @!P2 BRA `(.L_x_0) ;  /* 0x0000000400c8a947 */ /* 0x001fec0003800000 */
[----:B------:R-:W0:Y:S01]  /*01f0*/  LDCU UR5, c[0x0][0x3a0] ;  /* 0x00007400ff0577ac */ /* 0x000e220008000800 */
[C---:B------:R-:W-:Y:S01]  /*0200*/  IMAD R19, R16.reuse, R17, RZ ;  /* 0x0000001110137224 */ /* 0x040fe200078e02ff */
[----:B------:R-:W1:Y:S04]  /*0210*/  LDCU UR10, c[0x0][0x3a0] ;  /* 0x00007400ff0a77ac */ /* 0x000e680008000800 */
[----:B------:R-:W-:Y:S01]  /*0220*/  IADD3 R6, PT, PT, R16, R19, RZ ;  /* 0x0000001310067210 */ /* 0x000fe20007ffe0ff */
[----:B0-----:R-:W-:-:S09]  /*0230*/  UISETP.NE.AND UP0, UPT, UR5, URZ, UPT ;  /* 0x000000ff0500728c */ /* 0x001fd2000bf05270 */
[----:B-1----:R-:W-:Y:S05]  /*0240*/  BRA.U !UP0, `(.L_x_1) ;  /* 0x0000000508287547 */ /* 0x002fea000b800000 */
[----:B------:R-:W-:Y:S01]  /*0250*/  BSSY.RECONVERGENT B0, `(.L_x_2) ;  /* 0x0000048000007945 */ /* 0x000fe20003800200 */
.L_x_6:
[----:B0-----:R-:W0:Y:S01]  /*0260*/  LDC R2, c[0x0][0x3a4] ;  /* 0x0000e900ff027b82 */ /* 0x001e220000000800 */
[----:B------:R-:W-:Y:S01]  /*0270*/  IABS R8, R19 ;  /* 0x0000001300087213 */ /* 0x000fe20000000000 */
[----:B------:R-:W1:Y:S01]  /*0280*/  LDCU.64 UR8, c[0x0][0x388] ;  /* 0x00007100ff0877ac */ /* 0x000e620008000a00 */
[----:B------:R-:W-:Y:S01]  /*0290*/  BSSY.RECONVERGENT B1, `(.L_x_3) ;  /* 0x0000036000017945 */ /* 0x000fe20003800200 */
[----:B------:R-:W-:Y:S01]  /*02a0*/  IMAD.MOV.U32 R22, RZ, RZ, RZ ;  /* 0x000000ffff167224 */ /* 0x000fe200078e00ff */
[----:B------:R-:W-:Y:S02]  /*02b0*/  CS2R R14, SRZ ;  /* 0x00000000000e7805 */ /* 0x000fe4000001ff00 */
[----:B------:R-:W-:Y:S01]  /*02c0*/  CS2R R12, SRZ ;  /* 0x00000000000c7805 */ /* 0x000fe2000001ff00 */
[----:B------:R-:W2:Y:S08]  /*02d0*/  LDC.64 R10, c[0x0][0x390] ;  /* 0x0000e400ff0a7b82 */ /* 0x000eb00000000a00 */
[----:B------:R-:W3:Y:S01]  /*02e0*/  LDC R20, c[0x0][0x3a0] ;  /* 0x0000e800ff147b82 */ /* 0x000ee20000000800 */
[----:B0-----:R-:W-:-:S04]  /*02f0*/  IABS R6, R2 ;  /* 0x0000000200067213 */ /* 0x001fc80000000000 */
[----:B------:R-:W0:Y:S08]  /*0300*/  I2F.RP R3, R6 ;  /* 0x0000000600037306 */ /* 0x000e300000209400 */
[----:B0-----:R-:W0:Y:S02]  /*0310*/  MUFU.RCP R3, R3 ;  /* 0x0000000300037308 */ /* 0x001e240000001000 */
[----:B0-----:R-:W-:-:S06]  /*0320*/  VIADD R4, R3, 0xffffffe ;  /* 0x0ffffffe03047836 */ /* 0x001fcc0000000000 */
[----:B------:R0:W4:Y:S02]  /*0330*/  F2I.FTZ.U32.TRUNC.NTZ R5, R4 ;  /* 0x0000000400057305 */ /* 0x000124000021f000 */
[----:B0-----:R-:W-:Y:S02]  /*0340*/  HFMA2 R4, -RZ, RZ, 0, 0 ;  /* 0x00000000ff047431 */ /* 0x001fe400000001ff */
[----:B----4-:R-:W-:-:S04]  /*0350*/  IMAD.MOV R7, RZ, RZ, -R5 ;  /* 0x000000ffff077224 */ /* 0x010fc800078e0a05 */
[----:B------:R-:W-:-:S04]  /*0360*/  IMAD R7, R7, R6, RZ ;  /* 0x0000000607077224 */ /* 0x000fc800078e02ff */
[----:B------:R-:W-:-:S04]  /*0370*/  IMAD.HI.U32 R5, R5, R7, R4 ;  /* 0x0000000705057227 */ /* 0x000fc800078e0004 */
[----:B------:R-:W-:Y:S02]  /*0380*/  IMAD.MOV.U32 R7, RZ, RZ, R8 ;  /* 0x000000ffff077224 */ /* 0x000fe400078e0008 */
[----:B------:R-:W2:Y:S02]  /*0390*/  LDC.64 R8, c[0x0][0x398] ;  /* 0x0000e600ff087b82 */ /* 0x000ea40000000a00 */
[----:B------:R-:W-:-:S04]  /*03a0*/  IMAD.HI.U32 R18, R5, R7, RZ ;  /* 0x0000000705127227 */ /* 0x000fc800078e00ff */
[----:B------:R-:W-:-:S04]  /*03b0*/  IMAD.MOV R3, RZ, RZ, -R18 ;  /* 0x000000ffff037224 */ /* 0x000fc800078e0a12 */
[----:B------:R-:W-:-:S05]  /*03c0*/  IMAD R3, R6, R3, R7 ;  /* 0x0000000306037224 */ /* 0x000fca00078e0207 */
[----:B------:R-:W-:-:S13]  /*03d0*/  ISETP.GT.U32.AND P2, PT, R6, R3, PT ;  /* 0x000000030600720c */ /* 0x000fda0003f44070 */
[-C--:B------:R-:W-:Y:S01]  /*03e0*/  @!P2 IADD3 R3, PT, PT, R3, -R6.reuse, RZ ;  /* 0x800000060303a210 */ /* 0x080fe20007ffe0ff */
[----:B------:R-:W-:Y:S01]  /*03f0*/  @!P2 VIADD R18, R18, 0x1 ;  /* 0x000000011212a836 */ /* 0x000fe20000000000 */
[----:B------:R-:W-:Y:S02]  /*0400*/  ISETP.NE.AND P2, PT, R2, RZ, PT ;  /* 0x000000ff0200720c */ /* 0x000fe40003f45270 */
[----:B------:R-:W-:Y:S02]  /*0410*/  ISETP.GE.U32.AND P0, PT, R3, R6, PT ;  /* 0x000000060300720c */ /* 0x000fe40003f06070 */
[----:B------:R-:W-:-:S04]  /*0420*/  LOP3.LUT R3, R19, R2, RZ, 0x3c, !PT ;  /* 0x0000000213037212 */ /* 0x000fc800078e3cff */
[----:B------:R-:W-:-:S07]  /*0430*/  ISETP.GE.AND P1, PT, R3, RZ, PT ;  /* 0x000000ff0300720c */ /* 0x000fce0003f26270 */
[----:B------:R-:W-:-:S06]  /*0440*/  @P0 VIADD R18, R18, 0x1 ;  /* 0x0000000112120836 */ /* 0x000fcc0000000000 */
[----:B------:R-:W-:Y:S02]  /*0450*/  @!P1 IADD3 R18, PT, PT, -R18, RZ, RZ ;  /* 0x000000ff12129210 */ /* 0x000fe40007ffe1ff */
[----:B------:R-:W-:-:S04]  /*0460*/  @!P2 LOP3.LUT R18, RZ, R2, RZ, 0x33, !PT ;  /* 0x00000002ff12a212 */ /* 0x000fc800078e33ff */
[----:B------:R-:W2:Y:S01]  /*0470*/  I2F.F64 R6, R18 ;  /* 0x0000001200067312 */ /* 0x000ea20000201c00 */
[----:B------:R-:W-:-:S04]  /*0480*/  IMAD.MOV R21, RZ, RZ, -R18 ;  /* 0x000000ffff157224 */ /* 0x000fc800078e0a12 */
[----:B------:R-:W-:-:S04]  /*0490*/  IMAD R21, R2, R21, R19 ;  /* 0x0000001502157224 */ /* 0x000fc800078e0213 */
[----:B------:R-:W1:Y:S01]  /*04a0*/  I2F.F64 R4, R21 ;  /* 0x0000001500047312 */ /* 0x000e620000201c00 */
[-C--:B--2---:R-:W-:Y:S01]  /*04b0*/  DFMA R2, R6, R8.reuse, R10 ;  /* 0x000000080602722b */ /* 0x084fe2000000000a */
[----:B------:R-:W-:Y:S02]  /*04c0*/  CS2R R6, SRZ ;  /* 0x0000000000067805 */ /* 0x000fe4000001ff00 */
[----:B------:R-:W-:Y:S01]  /*04d0*/  CS2R R10, SRZ ;  /* 0x00000000000a7805 */ /* 0x000fe2000001ff00 */
[----:B-1-3--:R-:W-:-:S11]  /*04e0*/  DFMA R4, R4, R8, UR8 ;  /* 0x0000000804047e2b */ /* 0x00afd60008000008 */
.L_x_5:
[----:B------:R-:W-:Y:S02]  /*04f0*/  DMUL R8, R10, R12 ;  /* 0x0000000c0a087228 */ /* 0x000fe40000000000 */
[----:B------:R-:W-:-:S06]  /*0500*/  DADD R6, R6, -R14 ;  /* 0x0000000006067229 */ /* 0x000fcc000000080e */
[----:B------:R-:W-:Y:S02]  /*0510*/  DFMA R12, R10, R12, R8 ;  /* 0x0000000c0a0c722b */ /* 0x000fe40000000008 */
[----:B------:R-:W-:-:S06]  /*0520*/  DADD R10, R4, R6 ;  /* 0x00000000040a7229 */ /* 0x000fcc0000000006 */
[----:B------:R-:W-:Y:S02]  /*0530*/  DADD R12, R2, R12 ;  /* 0x00000000020c7229 */ /* 0x000fe4000000000c */
[----:B------:R-:W-:-:S06]  /*0540*/  DMUL R6, R10, R10 ;  /* 0x0000000a0a067228 */ /* 0x000fcc0000000000 */
[----:B------:R-:W-:-:S08]  /*0550*/  DMUL R8, R12, R12 ;  /* 0x0000000c0c087228 */ /* 0x000fd00000000000 */
[----:B------:R-:W-:-:S08]  /*0560*/  DADD R14, R6, R8 ;  /* 0x00000000060e7229 */ /* 0x000fd00000000008 */
[----:B------:R-:W-:-:S14]  /*0570*/  DSETP.GT.AND P0, PT, R14, 4, PT ;  /* 0x401000000e00742a */ /* 0x000fdc0003f04000 */
[----:B------:R-:W-:Y:S05]  /*0580*/  @P0 BRA `(.L_x_4) ;  /* 0x0000000000180947 */ /* 0x000fea0003800000 */
[----:B------:R-:W-:Y:S01]  /*0590*/  IADD3 R22, PT, PT, R22, 0x1, RZ ;  /* 0x0000000116167810 */ /* 0x000fe20007ffe0ff */
[----:B------:R-:W-:Y:S02]  /*05a0*/  IMAD.MOV.U32 R14, RZ, RZ, R8 ;  /* 0x000000ffff0e7224 */ /* 0x000fe400078e0008 */
[----:B------:R-:W-:Y:S01]  /*05b0*/  IMAD.MOV.U32 R15, RZ, RZ, R9 ;  /* 0x000000ffff0f7224 */ /* 0x000fe200078e0009 */
[----:B------:R-:W-:-:S13]  /*05c0*/  ISETP.NE.AND P0, PT, R22, UR10, PT ;  /* 0x0000000a16007c0c */ /* 0x000fda000bf05270 */
[----:B------:R-:W-:Y:S05]  /*05d0*/  @P0 BRA `(.L_x_5) ;  /* 0xfffffffc00c40947 */ /* 0x000fea000383ffff */
[----:B------:R-:W-:-:S07]  /*05e0*/  MOV R22, R20 ;  /* 0x0000001400167202 */ /* 0x000fce0000000f00 */
.L_x_4:
[----:B------:R-:W-:Y:S05]  /*05f0*/  BSYNC.RECONVERGENT B1 ;  /* 0x0000000000017941 */ /* 0x000fea0003800200 */
.L_x_3:
[----:B------:R-:W0:Y:S01]  /*0600*/  LDC.64 R2, c[0x0][0x3a8] ;  /* 0x0000ea00ff027b82 */ /* 0x000e220000000a00 */
[----:B------:R-:W1:Y:S07]  /*0610*/  LDCU UR5, c[0x0][0x3a4] ;  /* 0x00007480ff0577ac */ /* 0x000e6e0008000800 */
[----:B------:R-:W2:Y:S01]  /*0620*/  LDC.64 R4, c[0x0][0x380] ;  /* 0x0000e000ff047b82 */ /* 0x000ea20000000a00 */
[----:B0-----:R-:W-:-:S06]  /*0630*/  IMAD.WIDE.U32 R2, R22, 0x4, R2 ;  /* 0x0000000416027825 */ /* 0x001fcc00078e0002 */
[----:B------:R-:W3:Y:S01]  /*0640*/  LDG.E R3, desc[UR6][R2.64] ;  /* 0x0000000602037981 */ /* 0x000ee2000c1e1900 */
[----:B-1----:R-:W-:Y:S02]  /*0650*/  IMAD.U32 R7, RZ, RZ, UR5 ;  /* 0x00000005ff077e24 */ /* 0x002fe4000f8e00ff */
[----:B------:R-:W-:Y:S02]  /*0660*/  IMAD R6, R16, R17, R16 ;  /* 0x0000001110067224 */ /* 0x000fe400078e0210 */
[----:B------:R-:W-:Y:S02]  /*0670*/  IMAD R21, R18, R7, R21 ;  /* 0x0000000712157224 */ /* 0x000fe400078e0215 */
[----:B------:R-:W-:Y:S02]  /*0680*/  VIADD R19, R19, 0x1 ;  /* 0x0000000113137836 */ /* 0x000fe40000000000 */
[----:B--2---:R-:W-:-:S03]  /*0690*/  IMAD.WIDE R4, R21, 0x4, R4 ;  /* 0x0000000415047825 */ /* 0x004fc600078e0204 */
[----:B------:R-:W-:Y:S02]  /*06a0*/  ISETP.GE.AND P0, PT, R19, R6, PT ;  /* 0x000000061300720c */ /* 0x000fe40003f06270 */
[----:B---3--:R0:W-:Y:S11]  /*06b0*/  STG.E desc[UR6][R4.64], R3 ;  /* 0x0000000304007986 */ /* 0x0081f6000c101906 */
[----:B------:R-:W-:Y:S05]  /*06c0*/  @!P0 BRA `(.L_x_6) ;  /* 0xfffffff800e48947 */ /* 0x000fea000383ffff */
[----:B------:R-:W-:Y:S05]  /*06d0*/  BSYNC.RECONVERGENT B0 ;  /* 0x0000000000007941 */ /* 0x000fea0003800200 */
.L_x_2:
[----:B------:R-:W-:Y:S05]  /*06e0*/  BRA `(.L_x_0) ;  /* 0x0000000000887947 */ /* 0x000fea0003800000 */
.L_x_1:
[C---:B------:R-:W-:Y:S01]  /*06f0*/  VIADDMNMX R4, R19.reuse, 0x1, R6, !PT ;  /* 0x0000000113047846 */ /* 0x040fe20007800106 */
[----:B------:R-:W-:Y:S03]  /*0700*/  BSSY.RECONVERGENT B0, `(.L_x_7) ;  /* 0x0000010000007945 */ /* 0x000fe60003800200 */
[C---:B------:R-:W-:Y:S01]  /*0710*/  IADD3 R2, PT, PT, -R19.reuse, R4, RZ ;  /* 0x0000000413027210 */ /* 0x040fe20007ffe1ff */
[----:B------:R-:W-:-:S03]  /*0720*/  IMAD.IADD R3, R19, 0x1, -R4 ;  /* 0x0000000113037824 */ /* 0x000fc600078e0a04 */
[----:B------:R-:W-:Y:S02]  /*0730*/  LOP3.LUT P0, R8, R2, 0x3, RZ, 0xc0, !PT ;  /* 0x0000000302087812 */ /* 0x000fe4000780c0ff */
[----:B------:R-:W-:-:S11]  /*0740*/  ISETP.GT.U32.AND P1, PT, R3, -0x4, PT ;  /* 0xfffffffc0300780c */ /* 0x000fd60003f24070 */
[----:B------:R-:W-:Y:S05]  /*0750*/  @!P0 BRA `(.L_x_8) ;  /* 0x0000000000288947 */ /* 0x000fea0003800000 */
[----:B------:R-:W0:Y:S08]  /*0760*/  LDC.64 R2, c[0x0][0x3a8] ;  /* 0x0000ea00ff027b82 */ /* 0x000e300000000a00 */
[----:B------:R-:W1:Y:S01]  /*0770*/  LDC.64 R4, c[0x0][0x380] ;  /* 0x0000e000ff047b82 */ /* 0x000e620000000a00 */
[----:B0-----:R0:W5:Y:S01]  /*0780*/  LDG.E R9, desc[UR6][R2.64] ;  /* 0x0000000602097981 */ /* 0x001162000c1e1900 */
[----:B------:R-:W-:-:S07]  /*0790*/  IMAD.MOV R8, RZ, RZ, -R8 ;  /* 0x000000ffff087224 */ /* 0x000fce00078e0a08 */
.L_x_9:
[----:B01----:R-:W-:Y:S01]  /*07a0*/  IMAD.WIDE R2, R19, 0x4, R4 ;  /* 0x0000000413027825 */ /* 0x003fe200078e0204 */
[----:B------:R-:W-:-:S03]  /*07b0*/  IADD3 R8, PT, PT, R8, 0x1, RZ ;  /* 0x0000000108087810 */ /* 0x000fc60007ffe0ff */
[----:B------:R-:W-:Y:S01]  /*07c0*/  VIADD R19, R19, 0x1 ;  /* 0x0000000113137836 */ /* 0x000fe20000000000 */
[----:B-----5:R2:W-:Y:S01]  /*07d0*/  STG.E desc[UR6][R2.64], R9 ;  /* 0x0000000902007986 */ /* 0x0205e2000c101906 */
[----:B------:R-:W-:-:S13]  /*07e0*/  ISETP.NE.AND P0, PT, R8, RZ, PT ;  /* 0x000000ff0800720c */ /* 0x000fda0003f05270 */
[----:B--2---:R-:W-:Y:S05]  /*07f0*/  @P0 BRA `(.L_x_9) ;  /* 0xfffffffc00e80947 */ /* 0x004fea000383ffff */
.L_x_8:
[----:B------:R-:W-:Y:S05]  /*0800*/  BSYNC.RECONVERGENT B0 ;  /* 0x0000000000007941 */ /* 0x000fea0003800200 */
.L_x_7:
[----:B------:R-:W-:Y:S04]  /*0810*/  BSSY.RECONVERGENT B0, `(.L_x_0) ;  /* 0x000000f000007945 */ /* 0x000fe80003800200 */
[----:B------:R-:W-:Y:S05]  /*0820*/  @P1 BRA `(.L_x_10) ;  /* 0x0000000000341947 */ /* 0x000fea0003800000 */
[----:B------:R-:W0:Y:S08]  /*0830*/  LDC.64 R2, c[0x0][0x3a8] ;  /* 0x0000ea00ff027b82 */ /* 0x000e300000000a00 */
[----:B------:R-:W1:Y:S01]  /*0840*/  LDC.64 R4, c[0x0][0x380] ;  /* 0x0000e000ff047b82 */ /* 0x000e620000000a00 */
[----:B0-----:R0:W5:Y:S02]  /*0850*/  LDG.E R11, desc[UR6][R2.64] ;  /* 0x00000006020b7981 */ /* 0x001164000c1e1900 */
.L_x_11:
[----:B-12---:R-:W-:-:S05]  /*0860*/  IMAD.WIDE R8, R19, 0x4, R4 ;  /* 0x0000000413087825 */ /* 0x006fca00078e0204 */
[----:B-----5:R1:W-:Y:S04]  /*0870*/  STG.E desc[UR6][R8.64], R11 ;  /* 0x0000000b08007986 */ /* 0x0203e8000c101906 */
[----:B------:R-:W2:Y:S04]  /*0880*/  LDG.E R13, desc[UR6][R2.64] ;  /* 0x00000006020d7981 */ /* 0x000ea8000c1e1900 */
[----:B--2---:R2:W-:Y:S04]  /*0890*/  STG.E desc[UR6][R8.64+0x4], R13 ;  /* 0x0000040d08007986 */ /* 0x0045e8000c101906 */
[----:B------:R2:W-:Y:S04]  /*08a0*/  STG.E desc[UR6][R8.64+0x8], R13 ;  /* 0x0000080d08007986 */ /* 0x0005e8000c101906 */
[----:B-1----:R-:W3:Y:S01]  /*08b0*/  LDG.E R11, desc[UR6][R2.64] ;  /* 0x00000006020b7981 */ /* 0x002ee2000c1e1900 */
[----:B------:R-:W-:-:S05]  /*08c0*/  VIADD R19, R19, 0x4 ;  /* 0x0000000413137836 */ /* 0x000fca0000000000 */
[----:B------:R-:W-:Y:S01]  /*08d0*/  ISETP.GE.AND P0, PT, R19, R6, PT ;  /* 0x000000061300720c */ /* 0x000fe20003f06270 */
[----:B---3--:R2:W-:-:S12]  /*08e0*/  STG.E desc[UR6][R8.64+0xc], R11 ;  /* 0x00000c0b08007986 */ /* 0x0085d8000c101906 */
[----:B------:R-:W-:Y:S05]  /*08f0*/  @!P0 BRA `(.L_x_11) ;  /* 0xfffffffc00d88947 */ /* 0x000fea000383ffff */
.L_x_10:
[----:B------:R-:W-:Y:S05]  /*0900*/  BSYNC.RECONVERGENT B0 ;  /* 0x0000000000007941 */ /* 0x000fea0003800200 */
.L_x_0:
[----:B------:R-:W-:Y:S01]  /*0910*/  IMAD R16, R16, UR4, RZ ;  /* 0x0000000410107c24 */ /* 0x000fe2000f8e02ff */
[----:B0-----:R-:W-:-:S04]  /*0920*/  IADD3 R2, PT, PT, R0, -UR4, RZ ;  /* 0x8000000400027c10 */ /* 0x001fc8000fffe0ff */
[----:B------:R-:W-:-:S04]  /*0930*/  ISETP.GE.U32.AND P0, PT, R16, R0, PT ;  /* 0x000000001000720c */ /* 0x000fc80003f06070 */
[----:B------:R-:W-:-:S13]  /*0940*/  ISETP.GE.U32.OR P0, PT, R17, R2, P0 ;  /* 0x000000021100720c */ /* 0x000fda0000706470 */
[----:B------:R-:W-:Y:S05]  /*0950*/  @P0 EXIT ;  /* 0x000000000000094d */ /* 0x000fea0003800000 */
[----:B------:R-:W-:Y:S01]  /*0960*/  IABS R5, R7 ;  /* 0x0000000700057213 */ /* 0x000fe20000000000 */
[----:B------:R-:W0:Y:S01]  /*0970*/  LDCU UR8, c[0x0][0x3a0] ;  /* 0x00007400ff0877ac */ /* 0x000e220008000800 */
[----:B------:R-:W-:Y:S01]  /*0980*/  IADD3 R16, PT, PT, R17, R16, RZ ;  /* 0x0000001011107210 */ /* 0x000fe20007ffe0ff */
[----:B--2---:R-:W1:Y:S01]  /*0990*/  LDC.64 R10, c[0x0][0x390] ;  /* 0x0000e400ff0a7b82 */ /* 0x004e620000000a00 */
[----:B------:R-:W2:Y:S01]  /*09a0*/  I2F.RP R0, R5 ;  /* 0x0000000500007306 */ /* 0x000ea20000209400 */
[----:B------:R-:W3:Y:S01]  /*09b0*/  LDCU.64 UR4, c[0x0][0x388] ;  /* 0x00007100ff0477ac */ /* 0x000ee20008000a00 */
[----:B------:R-:W-:-:S06]  /*09c0*/  IABS R6, R16 ;  /* 0x0000001000067213 */ /* 0x000fcc0000000000 */
[----:B--2---:R-:W2:Y:S01]  /*09d0*/  MUFU.RCP R0, R0 ;  /* 0x0000000000007308 */ /* 0x004ea20000001000 */
[----:B0-----:R-:W-:Y:S01]  /*09e0*/  UISETP.NE.AND UP0, UPT, UR8, URZ, UPT ;  /* 0x000000ff0800728c */ /* 0x001fe2000bf05270 */
[----:B--2---:R-:W-:-:S06]  /*09f0*/  VIADD R4, R0, 0xffffffe ;  /* 0x0ffffffe00047836 */ /* 0x004fcc0000000000 */
[----:B------:R-:W0:Y:S02]  /*0a00*/  F2I.FTZ.U32.TRUNC.NTZ R3, R4 ;  /* 0x0000000400037305 */ /* 0x000e24000021f000 */
[----:B0-----:R-:W-:-:S04]  /*0a10*/  IMAD.MOV R2, RZ, RZ, -R3 ;  /* 0x000000ffff027224 */ /* 0x001fc800078e0a03 */
[----:B------:R-:W-:Y:S02]  /*0a20*/  IMAD R9, R2, R5, RZ ;  /* 0x0000000502097224 */ /* 0x000fe400078e02ff */
[----:B------:R-:W-:-:S04]  /*0a30*/  IMAD.MOV.U32 R2, RZ, RZ, RZ ;  /* 0x000000ffff027224 */ /* 0x000fc800078e00ff */
[----:B------:R-:W-:-:S04]  /*0a40*/  IMAD.HI.U32 R9, R3, R9, R2 ;  /* 0x0000000903097227 */ /* 0x000fc800078e0002 */
[----:B------:R-:W-:-:S04]  /*0a50*/  IMAD.MOV.U32 R2, RZ, RZ, R6 ;  /* 0x000000ffff027224 */ /* 0x000fc800078e0006 */
[----:B------:R-:W-:Y:S02]  /*0a60*/  IMAD.HI.U32 R0, R9, R2, RZ ;  /* 0x0000000209007227 */ /* 0x000fe400078e00ff */
[----:B------:R-:W1:Y:S03]  /*0a70*/  LDC.64 R8, c[0x0][0x398] ;  /* 0x0000e600ff087b82 */ /* 0x000e660000000a00 */
[----:B------:R-:W-:-:S05]  /*0a80*/  IADD3 R3, PT, PT, -R0, RZ, RZ ;  /* 0x000000ff00037210 */ /* 0x000fca0007ffe1ff */
[----:B------:R-:W-:-:S05]  /*0a90*/  IMAD R2, R5, R3, R2 ;  /* 0x0000000305027224 */ /* 0x000fca00078e0202 */
[----:B------:R-:W-:-:S13]  /*0aa0*/  ISETP.GT.U32.AND P2, PT, R5, R2, PT ;  /* 0x000000020500720c */ /* 0x000fda0003f44070 */
[----:B------:R-:W-:Y:S01]  /*0ab0*/  @!P2 IMAD.IADD R2, R2, 0x1, -R5 ;  /* 0x000000010202a824 */ /* 0x000fe200078e0a05 */
[----:B------:R-:W-:Y:S02]  /*0ac0*/  @!P2 IADD3 R0, PT, PT, R0, 0x1, RZ ;  /* 0x000000010000a810 */ /* 0x000fe40007ffe0ff */
[----:B------:R-:W-:Y:S02]  /*0ad0*/  ISETP.NE.AND P2, PT, R7, RZ, PT ;  /* 0x000000ff0700720c */ /* 0x000fe40003f45270 */
[----:B------:R-:W-:Y:S02]  /*0ae0*/  ISETP.GE.U32.AND P1, PT, R2, R5, PT ;  /* 0x000000050200720c */ /* 0x000fe40003f26070 */
[----:B------:R-:W-:-:S04]  /*0af0*/  LOP3.LUT R2, R16, R7, RZ, 0x3c, !PT ;  /* 0x0000000710027212 */ /* 0x000fc800078e3cff */
[----:B------:R-:W-:-:S07]  /*0b00*/  ISETP.GE.AND P0, PT, R2, RZ, PT ;  /* 0x000000ff0200720c */ /* 0x000fce0003f06270 */
[----:B------:R-:W-:-:S06]  /*0b10*/  @P1 VIADD R0, R0, 0x1 ;  /* 0x0000000100001836 */ /* 0x000fcc0000000000 */
[----:B------:R-:W-:Y:S02]  /*0b20*/  @!P0 IADD3 R0, PT, PT, -R0, RZ, RZ ;  /* 0x000000ff00008210 */ /* 0x000fe40007ffe1ff */
[----:B------:R-:W-:-:S04]  /*0b30*/  @!P2 LOP3.LUT R0, RZ, R7, RZ, 0x33, !PT ;  /* 0x00000007ff00a212 */ /* 0x000fc800078e33ff */
[----:B------:R-:W1:Y:S01]  /*0b40*/  I2F.F64 R2, R0 ;  /* 0x0000000000027312 */ /* 0x000e620000201c00 */
[----:B------:R-:W-:-:S04]  /*0b50*/  IMAD.MOV R4, RZ, RZ, -R0 ;  /* 0x000000ffff047224 */ /* 0x000fc800078e0a00 */
[----:B------:R-:W-:-:S04]  /*0b60*/  IMAD R7, R7, R4, R16 ;  /* 0x0000000407077224 */ /* 0x000fc800078e0210 */
[----:B------:R-:W3:Y:S01]  /*0b70*/  I2F.F64 R4, R7 ;  /* 0x0000000700047312 */ /* 0x000ee20000201c00 */
[-C--:B-1----:R-:W-:Y:S02]  /*0b80*/  DFMA R2, R2, R8.reuse, R10 ;  /* 0x000000080202722b */ /* 0x082fe4000000000a */
[----:B---3--:R-:W-:Y:S01]  /*0b90*/  DFMA R4, R4, R8, UR4 ;  /* 0x0000000404047e2b */ /* 0x008fe20008000008 */
[----:B------:R-:W-:Y:S01]  /*0ba0*/  CS2R R8, SRZ ;  /* 0x0000000000087805 */ /* 0x000fe2000001ff00 */
[----:B------:R-:W-:Y:S09]  /*0bb0*/  BRA.U !UP0, `(.L_x_12) ;  /* 0x0000000108647547 */ /* 0x000ff2000b800000 */
[----:B------:R-:W-:Y:S01]  /*0bc0*/  BSSY.RECONVERGENT B0, `(.L_x_13) ;  /* 0x0000016000007945 */ /* 0x000fe20003800200 */
[----:B------:R-:W-:Y:S02]  /*0bd0*/  MOV R6, RZ ;  /* 0x000000ff00067202 */ /* 0x000fe40000000f00 */
[----:B------:R-:W-:Y:S02]  /*0be0*/  CS2R R8, SRZ ;  /* 0x0000000000087805 */ /* 0x000fe4000001ff00 */
[----:B------:R-:W-:Y:S02]  /*0bf0*/  CS2R R10, SRZ ;  /* 0x00000000000a7805 */ /* 0x000fe4000001ff00 */
[----:B------:R-:W-:Y:S02]  /*0c00*/  CS2R R12, SRZ ;  /* 0x00000000000c7805 */ /* 0x000fe4000001ff00 */
[----:B------:R-:W-:Y:S01]  /*0c10*/  CS2R R14, SRZ ;  /* 0x00000000000e7805 */ /* 0x000fe2000001ff00 */
[----:B------:R-:W0:Y:S01]  /*0c20*/  LDCU UR5, c[0x0][0x3a0] ;  /* 0x00007400ff0577ac */ /* 0x000e220008000800 */
[----:B------:R-:W1:Y:S05]  /*0c30*/  LDCU UR4, c[0x0][0x3a0] ;  /* 0x00007400ff0477ac */ /* 0x000e6a0008000800 */
.L_x_15:
        /* <DEDUP_REMOVED lines=10> */
[----:B------:R-:W-:-:S05]  /*0ce0*/  VIADD R6, R6, 0x1 ;  /* 0x0000000106067836 */ /* 0x000fca0000000000 */
[----:B-1----:R-:W-:-:S13]  /*0cf0*/  ISETP.NE.AND P0, PT, R6, UR4, PT ;  /* 0x0000000406007c0c */ /* 0x002fda000bf05270 */
[----:B------:R-:W-:Y:S05]  /*0d00*/  @P0 BRA `(.L_x_15) ;  /* 0xfffffffc00cc0947 */ /* 0x000fea000383ffff */
[----:B0-----:R-:W-:-:S07]  /*0d10*/  MOV R6, UR5 ;  /* 0x0000000500067c02 */ /* 0x001fce0008000f00 */
.L_x_14:
[----:B01----:R-:W-:Y:S05]  /*0d20*/  BSYNC.RECONVERGENT B0 ;  /* 0x0000000000007941 */ /* 0x003fea0003800200 */
.L_x_13:
[----:B------:R-:W-:Y:S01]  /*0d30*/  IMAD.MOV.U32 R8, RZ, RZ, R6 ;  /* 0x000000ffff087224 */ /* 0x000fe200078e0006 */
[----:B------:R-:W-:-:S07]  /*0d40*/  MOV R9, RZ ;  /* 0x000000ff00097202 */ /* 0x000fce0000000f00 */
.L_x_12:
[----:B------:R-:W0:Y:S01]  /*0d50*/  LDCU.64 UR4, c[0x0][0x3a8] ;  /* 0x00007500ff0477ac */ /* 0x000e220008000a00 */
[----:B------:R-:W1:Y:S01]  /*0d60*/  LDC.64 R2, c[0x0][0x380] ;  /* 0x0000e000ff027b82 */ /* 0x000e620000000a00 */
[C---:B0-----:R-:W-:Y:S01]  /*0d70*/  LEA R4, P0, R8.reuse, UR4, 0x2 ;  /* 0x0000000408047c11 */ /* 0x041fe2000f8010ff */
[----:B------:R-:W0:Y:S03]  /*0d80*/  LDCU UR4, c[0x0][0x3a4] ;  /* 0x00007480ff0477ac */ /* 0x000e260008000800 */
[----:B------:R-:W-:-:S06]  /*0d90*/  LEA.HI.X R5, R8, UR5, R9, 0x2, P0 ;  /* 0x0000000508057c11 */ /* 0x000fcc00080f1409 */
[----:B------:R-:W2:Y:S01]  /*0da0*/  LDG.E R5, desc[UR6][R4.64] ;  /* 0x0000000604057981 */ /* 0x000ea2000c1e1900 */
[----:B0-----:R-:W-:-:S04]  /*0db0*/  IMAD R7, R0, UR4, R7 ;  /* 0x0000000400077c24 */ /* 0x001fc8000f8e0207 */
[----:B-1----:R-:W-:-:S05]  /*0dc0*/  IMAD.WIDE R2, R7, 0x4, R2 ;  /* 0x0000000407027825 */ /* 0x002fca00078e0202 */
[----:B--2---:R-:W-:Y:S01]  /*0dd0*/  STG.E desc[UR6][R2.64], R5 ;  /* 0x0000000502007986 */ /* 0x004fe2000c101906 */
[----:B------:R-:W-:Y:S05]  /*0de0*/  EXIT ;  /* 0x000000000000794d */ /* 0x000fea0003800000 */
.L_x_16:
[----:B------:R-:W-:-:S00]  /*0df0*/  BRA `(.L_x_16) ;  /* 0xfffffffc00fc7947 */ /* 0x000fc0000383ffff */
[----:B------:R-:W-:-:S00]  /*0e00*/  NOP ;  /* 0x0000000000007918 */ /* 0x000fc00000000000 */
[----:B------:R-:W-:-:S00]  /*0e10*/  NOP ;  /* 0x0000000000007918 */ /* 0x000fc00000000000 */
[----:B------:R-:W-:-:S00]  /*0e20*/  NOP ;  /* 0x0000000000007918 */ /* 0x000fc00000000000 */
[----:B------:R-:W-:-:S00]  /*0e30*/  NOP ;  /* 0x0000000000007918 */ /* 0x000fc00000000000 */
[----:B------:R-:W-:-:S00]  /*0e40*/  NOP ;  /* 0x0000000000007918 */ /* 0x000fc00000000000 */
[----:B------:R-:W-:-:S00]  /*0e50*/  NOP ;  /* 0x0000000000007918 */ /* 0x000fc00000000000 */
[----:B------:R-:W-:-:S00]  /*0e60*/  NOP ;  /* 0x0000000000007918 */ /* 0x000fc00000000000 */
[----:B------:R-:W-:-:S00]  /*0e70*/  NOP ;  /* 0x0000000000007918 */ /* 0x000fc00000000000 */
.L_x_17:


//--------------------- .nv.shared.reserved.0     --------------------------
	.section	.nv.shared.reserved.0,"aw",@nobits
	.weak		__nv_reservedSMEM_offset_0_alias
	.size		__nv_reservedSMEM_offset_0_alias, 0, 64
	.other		__nv_reservedSMEM_offset_0_alias,@"STO_CUDA_RESERVED_SHARED STV_DEFAULT"
__nv_reservedSMEM_offset_0_alias:
	.zero		0
	.zero		64


//--------------------- .nv.constant0._Z13mandel_kernelPjdddiiS_ --------------------------
	.section	.nv.constant0._Z13mandel_kernelPjdddiiS_,"a",@progbits
	.sectionflags	@""
	.align	4
.nv.constant0._Z13mandel_kernelPjdddiiS_:
	.zero		944


//--------------------- SYMBOLS --------------------------

	.type		.nv.reservedSmem.offset0,@object
	.size		.nv.reservedSmem.offset0,0x4
